//
// Generated by NVIDIA NVVM Compiler
//
// Compiler Build ID: CL-36424714
// Cuda compilation tools, release 13.0, V13.0.88
// Based on NVVM 20.0.0
//

.version 9.0
.target sm_100
.address_size 64

	// .globl	_Z9matrixAddPKfS0_Pfi

.visible .entry _Z9matrixAddPKfS0_Pfi(
	.param .u64 .ptr .align 1 _Z9matrixAddPKfS0_Pfi_param_0,
	.param .u64 .ptr .align 1 _Z9matrixAddPKfS0_Pfi_param_1,
	.param .u64 .ptr .align 1 _Z9matrixAddPKfS0_Pfi_param_2,
	.param .u32 _Z9matrixAddPKfS0_Pfi_param_3
)
{
	.reg .pred 	%p<2>;
	.reg .b32 	%r<6>;
	.reg .b32 	%f<4>;
	.reg .b64 	%rd<11>;

	ld.param.u64 	%rd1, [_Z9matrixAddPKfS0_Pfi_param_0];
	ld.param.u64 	%rd2, [_Z9matrixAddPKfS0_Pfi_param_1];
	ld.param.u64 	%rd3, [_Z9matrixAddPKfS0_Pfi_param_2];
	ld.param.u32 	%r2, [_Z9matrixAddPKfS0_Pfi_param_3];
	mov.u32 	%r3, %ctaid.x;
	mov.u32 	%r4, %ntid.x;
	mov.u32 	%r5, %tid.x;
	mad.lo.s32 	%r1, %r3, %r4, %r5;
	setp.ge.s32 	%p1, %r1, %r2;
	@%p1 bra 	$L__BB0_2;
	cvta.to.global.u64 	%rd4, %rd1;
	cvta.to.global.u64 	%rd5, %rd2;
	cvta.to.global.u64 	%rd6, %rd3;
	mul.wide.s32 	%rd7, %r1, 4;
	add.s64 	%rd8, %rd4, %rd7;
	ld.global.f32 	%f1, [%rd8];
	add.s64 	%rd9, %rd5, %rd7;
	ld.global.f32 	%f2, [%rd9];
	add.f32 	%f3, %f1, %f2;
	add.s64 	%rd10, %rd6, %rd7;
	st.global.f32 	[%rd10], %f3;
$L__BB0_2:
	ret;

}
	// .globl	_Z11matrixScalePffi
.visible .entry _Z11matrixScalePffi(
	.param .u64 .ptr .align 1 _Z11matrixScalePffi_param_0,
	.param .f32 _Z11matrixScalePffi_param_1,
	.param .u32 _Z11matrixScalePffi_param_2
)
{
	.reg .pred 	%p<2>;
	.reg .b32 	%r<6>;
	.reg .b32 	%f<4>;
	.reg .b64 	%rd<5>;

	ld.param.u64 	%rd1, [_Z11matrixScalePffi_param_0];
	ld.param.f32 	%f1, [_Z11matrixScalePffi_param_1];
	ld.param.u32 	%r2, [_Z11matrixScalePffi_param_2];
	mov.u32 	%r3, %ctaid.x;
	mov.u32 	%r4, %ntid.x;
	mov.u32 	%r5, %tid.x;
	mad.lo.s32 	%r1, %r3, %r4, %r5;
	setp.ge.s32 	%p1, %r1, %r2;
	@%p1 bra 	$L__BB1_2;
	cvta.to.global.u64 	%rd2, %rd1;
	mul.wide.s32 	%rd3, %r1, 4;
	add.s64 	%rd4, %rd2, %rd3;
	ld.global.f32 	%f2, [%rd4];
	mul.f32 	%f3, %f1, %f2;
	st.global.f32 	[%rd4], %f3;
$L__BB1_2:
	ret;

}
	// .globl	_Z12matrixSquarePfi
.visible .entry _Z12matrixSquarePfi(
	.param .u64 .ptr .align 1 _Z12matrixSquarePfi_param_0,
	.param .u32 _Z12matrixSquarePfi_param_1
)
{
	.reg .pred 	%p<2>;
	.reg .b32 	%r<6>;
	.reg .b32 	%f<3>;
	.reg .b64 	%rd<5>;

	ld.param.u64 	%rd1, [_Z12matrixSquarePfi_param_0];
	ld.param.u32 	%r2, [_Z12matrixSquarePfi_param_1];
	mov.u32 	%r3, %ctaid.x;
	mov.u32 	%r4, %ntid.x;
	mov.u32 	%r5, %tid.x;
	mad.lo.s32 	%r1, %r3, %r4, %r5;
	setp.ge.s32 	%p1, %r1, %r2;
	@%p1 bra 	$L__BB2_2;
	cvta.to.global.u64 	%rd2, %rd1;
	mul.wide.s32 	%rd3, %r1, 4;
	add.s64 	%rd4, %rd2, %rd3;
	ld.global.f32 	%f1, [%rd4];
	mul.f32 	%f2, %f1, %f1;
	st.global.f32 	[%rd4], %f2;
$L__BB2_2:
	ret;

}
	// .globl	_Z12matrixOffsetPffi
.visible .entry _Z12matrixOffsetPffi(
	.param .u64 .ptr .align 1 _Z12matrixOffsetPffi_param_0,
	.param .f32 _Z12matrixOffsetPffi_param_1,
	.param .u32 _Z12matrixOffsetPffi_param_2
)
{
	.reg .pred 	%p<2>;
	.reg .b32 	%r<6>;
	.reg .b32 	%f<4>;
	.reg .b64 	%rd<5>;

	ld.param.u64 	%rd1, [_Z12matrixOffsetPffi_param_0];
	ld.param.f32 	%f1, [_Z12matrixOffsetPffi_param_1];
	ld.param.u32 	%r2, [_Z12matrixOffsetPffi_param_2];
	mov.u32 	%r3, %ctaid.x;
	mov.u32 	%r4, %ntid.x;
	mov.u32 	%r5, %tid.x;
	mad.lo.s32 	%r1, %r3, %r4, %r5;
	setp.ge.s32 	%p1, %r1, %r2;
	@%p1 bra 	$L__BB3_2;
	cvta.to.global.u64 	%rd2, %rd1;
	mul.wide.s32 	%rd3, %r1, 4;
	add.s64 	%rd4, %rd2, %rd3;
	ld.global.f32 	%f2, [%rd4];
	add.f32 	%f3, %f1, %f2;
	st.global.f32 	[%rd4], %f3;
$L__BB3_2:
	ret;

}


// ===== COMPILED SASS (sm_100) =====

	.target	sm_100

	.elftype	@"ET_EXEC"


//--------------------- .note.nv.tkinfo           --------------------------
	.section	.note.nv.tkinfo,"",@"SHT_NOTE"
	.sectionflags	@"SHF_NOTE_NV_TKINFO"
	.tkinfo
        /*0018*/ 	.word	0x00000002
        /*0030*/ 	.string	""
        /*0030*/ 	.string	"ptxas"
        /*0030*/ 	.string	"Cuda compilation tools, release 13.0, V13.0.88"
        /*0030*/ 	.string	"Build cuda_13.0.r13.0/compiler.36424714_0"
        /*0030*/ 	.string	"-arch sm_100 -m 64 "



//--------------------- .note.nv.cuinfo           --------------------------
	.section	.note.nv.cuinfo,"",@"SHT_NOTE"
	.sectionflags	@"SHF_NOTE_NV_CUINFO"
        /*0018*/ 	.short	0x0002
        /*001a*/ 	.short	0x0064
        /*001c*/ 	.short	0x0082
	.zero		2


//--------------------- .nv.info                  --------------------------
	.section	.nv.info,"",@"SHT_CUDA_INFO"
	.align	4


	//----- nvinfo : EIATTR_REGCOUNT
	.align		4
        /*0000*/ 	.byte	0x04, 0x2f
        /*0002*/ 	.short	(.L_1 - .L_0)
	.align		4
.L_0:
        /*0004*/ 	.word	index@(_Z9matrixAddPKfS0_Pfi)
        /*0008*/ 	.word	0x0000000c


	//----- nvinfo : EIATTR_FRAME_SIZE
	.align		4
.L_1:
        /*000c*/ 	.byte	0x04, 0x11
        /*000e*/ 	.short	(.L_3 - .L_2)
	.align		4
.L_2:
        /*0010*/ 	.word	index@(_Z9matrixAddPKfS0_Pfi)
        /*0014*/ 	.word	0x00000000


	//----- nvinfo : EIATTR_REGCOUNT
	.align		4
.L_3:
        /*0018*/ 	.byte	0x04, 0x2f
        /*001a*/ 	.short	(.L_5 - .L_4)
	.align		4
.L_4:
        /*001c*/ 	.word	index@(_Z11matrixScalePffi)
        /*0020*/ 	.word	0x00000008


	//----- nvinfo : EIATTR_FRAME_SIZE
	.align		4
.L_5:
        /*0024*/ 	.byte	0x04, 0x11
        /*0026*/ 	.short	(.L_7 - .L_6)
	.align		4
.L_6:
        /*0028*/ 	.word	index@(_Z11matrixScalePffi)
        /*002c*/ 	.word	0x00000000


	//----- nvinfo : EIATTR_REGCOUNT
	.align		4
.L_7:
        /*0030*/ 	.byte	0x04, 0x2f
        /*0032*/ 	.short	(.L_9 - .L_8)
	.align		4
.L_8:
        /*0034*/ 	.word	index@(_Z12matrixSquarePfi)
        /*0038*/ 	.word	0x00000008


	//----- nvinfo : EIATTR_FRAME_SIZE
	.align		4
.L_9:
        /*003c*/ 	.byte	0x04, 0x11
        /*003e*/ 	.short	(.L_11 - .L_10)
	.align		4
.L_10:
        /*0040*/ 	.word	index@(_Z12matrixSquarePfi)
        /*0044*/ 	.word	0x00000000


	//----- nvinfo : EIATTR_REGCOUNT
	.align		4
.L_11:
        /*0048*/ 	.byte	0x04, 0x2f
        /*004a*/ 	.short	(.L_13 - .L_12)
	.align		4
.L_12:
        /*004c*/ 	.word	index@(_Z12matrixOffsetPffi)
        /*0050*/ 	.word	0x00000008


	//----- nvinfo : EIATTR_FRAME_SIZE
	.align		4
.L_13:
        /*0054*/ 	.byte	0x04, 0x11
        /*0056*/ 	.short	(.L_15 - .L_14)
	.align		4
.L_14:
        /*0058*/ 	.word	index@(_Z12matrixOffsetPffi)
        /*005c*/ 	.word	0x00000000


	//----- nvinfo : EIATTR_MIN_STACK_SIZE
	.align		4
.L_15:
        /*0060*/ 	.byte	0x04, 0x12
        /*0062*/ 	.short	(.L_17 - .L_16)
	.align		4
.L_16:
        /*0064*/ 	.word	index@(_Z12matrixOffsetPffi)
        /*0068*/ 	.word	0x00000000


	//----- nvinfo : EIATTR_MIN_STACK_SIZE
	.align		4
.L_17:
        /*006c*/ 	.byte	0x04, 0x12
        /*006e*/ 	.short	(.L_19 - .L_18)
	.align		4
.L_18:
        /*0070*/ 	.word	index@(_Z12matrixSquarePfi)
        /*0074*/ 	.word	0x00000000


	//----- nvinfo : EIATTR_MIN_STACK_SIZE
	.align		4
.L_19:
        /*0078*/ 	.byte	0x04, 0x12
        /*007a*/ 	.short	(.L_21 - .L_20)
	.align		4
.L_20:
        /*007c*/ 	.word	index@(_Z11matrixScalePffi)
        /*0080*/ 	.word	0x00000000


	//----- nvinfo : EIATTR_MIN_STACK_SIZE
	.align		4
.L_21:
        /*0084*/ 	.byte	0x04, 0x12
        /*0086*/ 	.short	(.L_23 - .L_22)
	.align		4
.L_22:
        /*0088*/ 	.word	index@(_Z9matrixAddPKfS0_Pfi)
        /*008c*/ 	.word	0x00000000
.L_23:


//--------------------- .nv.compat                --------------------------
	.section	.nv.compat,"",@"SHT_CUDA_COMPAT_INFO"
	.align	4
        /*0000*/ 	.byte	0x02, 0x09, 0x00, 0x00, 0x02, 0x02, 0x01, 0x00, 0x02, 0x05, 0x05, 0x00, 0x03, 0x07, 0x01, 0x01
        /*0010*/ 	.byte	0x02, 0x03, 0x00, 0x00, 0x02, 0x06, 0x01, 0x00, 0x04, 0x0b, 0x08, 0x00, 0x09, 0x00, 0x00, 0x00
        /*0020*/ 	.byte	0x00, 0x00, 0x00, 0x00


//--------------------- .nv.info._Z12matrixOffsetPffi --------------------------
	.section	.nv.info._Z12matrixOffsetPffi,"",@"SHT_CUDA_INFO"
	.sectionflags	@""
	.align	4


	//----- nvinfo : EIATTR_CUDA_API_VERSION
	.align		4
        /*0000*/ 	.byte	0x04, 0x37
        /*0002*/ 	.short	(.L_25 - .L_24)
.L_24:
        /*0004*/ 	.word	0x00000082


	//----- nvinfo : EIATTR_KPARAM_INFO
	.align		4
.L_25:
        /*0008*/ 	.byte	0x04, 0x17
        /*000a*/ 	.short	(.L_27 - .L_26)
.L_26:
        /*000c*/ 	.word	0x00000000
        /*0010*/ 	.short	0x0002
        /*0012*/ 	.short	0x000c
        /*0014*/ 	.byte	0x00, 0xf0, 0x11, 0x00


	//----- nvinfo : EIATTR_KPARAM_INFO
	.align		4
.L_27:
        /*0018*/ 	.byte	0x04, 0x17
        /*001a*/ 	.short	(.L_29 - .L_28)
.L_28:
        /*001c*/ 	.word	0x00000000
        /*0020*/ 	.short	0x0001
        /*0022*/ 	.short	0x0008
        /*0024*/ 	.byte	0x00, 0xf0, 0x11, 0x00


	//----- nvinfo : EIATTR_KPARAM_INFO
	.align		4
.L_29:
        /*0028*/ 	.byte	0x04, 0x17
        /*002a*/ 	.short	(.L_31 - .L_30)
.L_30:
        /*002c*/ 	.word	0x00000000
        /*0030*/ 	.short	0x0000
        /*0032*/ 	.short	0x0000
        /*0034*/ 	.byte	0x00, 0xf5, 0x21, 0x00


	//----- nvinfo : EIATTR_SPARSE_MMA_MASK
	.align		4
.L_31:
        /*0038*/ 	.byte	0x03, 0x50
        /*003a*/ 	.short	0x0000


	//----- nvinfo : EIATTR_MAXREG_COUNT
	.align		4
        /*003c*/ 	.byte	0x03, 0x1b
        /*003e*/ 	.short	0x00ff


	//----- nvinfo : EIATTR_MERCURY_ISA_VERSION
	.align		4
        /*0040*/ 	.byte	0x03, 0x5f
        /*0042*/ 	.short	0x0101


	//----- nvinfo : EIATTR_VRC_CTA_INIT_COUNT
	.align		4
        /*0044*/ 	.byte	0x02, 0x4a
	.zero		1
	.zero		1


	//----- nvinfo : EIATTR_EXIT_INSTR_OFFSETS
	.align		4
        /*0048*/ 	.byte	0x04, 0x1c
        /*004a*/ 	.short	(.L_33 - .L_32)


	//   ....[0]....
.L_32:
        /*004c*/ 	.word	0x00000070


	//   ....[1]....
        /*0050*/ 	.word	0x000000f0


	//----- nvinfo : EIATTR_CBANK_PARAM_SIZE
	.align		4
.L_33:
        /*0054*/ 	.byte	0x03, 0x19
        /*0056*/ 	.short	0x0010


	//----- nvinfo : EIATTR_PARAM_CBANK
	.align		4
        /*0058*/ 	.byte	0x04, 0x0a
        /*005a*/ 	.short	(.L_35 - .L_34)
	.align		4
.L_34:
        /*005c*/ 	.word	index@(.nv.constant0._Z12matrixOffsetPffi)
        /*0060*/ 	.short	0x0380
        /*0062*/ 	.short	0x0010


	//----- nvinfo : EIATTR_SW_WAR
	.align		4
.L_35:
        /*0064*/ 	.byte	0x04, 0x36
        /*0066*/ 	.short	(.L_37 - .L_36)
.L_36:
        /*0068*/ 	.word	0x00000008
.L_37:


//--------------------- .nv.info._Z12matrixSquarePfi --------------------------
	.section	.nv.info._Z12matrixSquarePfi,"",@"SHT_CUDA_INFO"
	.sectionflags	@""
	.align	4


	//----- nvinfo : EIATTR_CUDA_API_VERSION
	.align		4
        /*0000*/ 	.byte	0x04, 0x37
        /*0002*/ 	.short	(.L_39 - .L_38)
.L_38:
        /*0004*/ 	.word	0x00000082


	//----- nvinfo : EIATTR_KPARAM_INFO
	.align		4
.L_39:
        /*0008*/ 	.byte	0x04, 0x17
        /*000a*/ 	.short	(.L_41 - .L_40)
.L_40:
        /*000c*/ 	.word	0x00000000
        /*0010*/ 	.short	0x0001
        /*0012*/ 	.short	0x0008
        /*0014*/ 	.byte	0x00, 0xf0, 0x11, 0x00


	//----- nvinfo : EIATTR_KPARAM_INFO
	.align		4
.L_41:
        /*0018*/ 	.byte	0x04, 0x17
        /*001a*/ 	.short	(.L_43 - .L_42)
.L_42:
        /*001c*/ 	.word	0x00000000
        /*0020*/ 	.short	0x0000
        /*0022*/ 	.short	0x0000
        /*0024*/ 	.byte	0x00, 0xf5, 0x21, 0x00


	//----- nvinfo : EIATTR_SPARSE_MMA_MASK
	.align		4
.L_43:
        /*0028*/ 	.byte	0x03, 0x50
        /*002a*/ 	.short	0x0000


	//----- nvinfo : EIATTR_MAXREG_COUNT
	.align		4
        /*002c*/ 	.byte	0x03, 0x1b
        /*002e*/ 	.short	0x00ff


	//----- nvinfo : EIATTR_MERCURY_ISA_VERSION
	.align		4
        /*0030*/ 	.byte	0x03, 0x5f
        /*0032*/ 	.short	0x0101


	//----- nvinfo : EIATTR_VRC_CTA_INIT_COUNT
	.align		4
        /*0034*/ 	.byte	0x02, 0x4a
	.zero		1
	.zero		1


	//----- nvinfo : EIATTR_EXIT_INSTR_OFFSETS
	.align		4
        /*0038*/ 	.byte	0x04, 0x1c
        /*003a*/ 	.short	(.L_45 - .L_44)


	//   ....[0]....
.L_44:
        /*003c*/ 	.word	0x00000070


	//   ....[1]....
        /*0040*/ 	.word	0x000000e0


	//----- nvinfo : EIATTR_CBANK_PARAM_SIZE
	.align		4
.L_45:
        /*0044*/ 	.byte	0x03, 0x19
        /*0046*/ 	.short	0x000c


	//----- nvinfo : EIATTR_PARAM_CBANK
	.align		4
        /*0048*/ 	.byte	0x04, 0x0a
        /*004a*/ 	.short	(.L_47 - .L_46)
	.align		4
.L_46:
        /*004c*/ 	.word	index@(.nv.constant0._Z12matrixSquarePfi)
        /*0050*/ 	.short	0x0380
        /*0052*/ 	.short	0x000c


	//----- nvinfo : EIATTR_SW_WAR
	.align		4
.L_47:
        /*0054*/ 	.byte	0x04, 0x36
        /*0056*/ 	.short	(.L_49 - .L_48)
.L_48:
        /*0058*/ 	.word	0x00000008
.L_49:


//--------------------- .nv.info._Z11matrixScalePffi --------------------------
	.section	.nv.info._Z11matrixScalePffi,"",@"SHT_CUDA_INFO"
	.sectionflags	@""
	.align	4


	//----- nvinfo : EIATTR_CUDA_API_VERSION
	.align		4
        /*0000*/ 	.byte	0x04, 0x37
        /*0002*/ 	.short	(.L_51 - .L_50)
.L_50:
        /*0004*/ 	.word	0x00000082


	//----- nvinfo : EIATTR_KPARAM_INFO
	.align		4
.L_51:
        /*0008*/ 	.byte	0x04, 0x17
        /*000a*/ 	.short	(.L_53 - .L_52)
.L_52:
        /*000c*/ 	.word	0x00000000
        /*0010*/ 	.short	0x0002
        /*0012*/ 	.short	0x000c
        /*0014*/ 	.byte	0x00, 0xf0, 0x11, 0x00


	//----- nvinfo : EIATTR_KPARAM_INFO
	.align		4
.L_53:
        /*0018*/ 	.byte	0x04, 0x17
        /*001a*/ 	.short	(.L_55 - .L_54)
.L_54:
        /*001c*/ 	.word	0x00000000
        /*0020*/ 	.short	0x0001
        /*0022*/ 	.short	0x0008
        /*0024*/ 	.byte	0x00, 0xf0, 0x11, 0x00


	//----- nvinfo : EIATTR_KPARAM_INFO
	.align		4
.L_55:
        /*0028*/ 	.byte	0x04, 0x17
        /*002a*/ 	.short	(.L_57 - .L_56)
.L_56:
        /*002c*/ 	.word	0x00000000
        /*0030*/ 	.short	0x0000
        /*0032*/ 	.short	0x0000
        /*0034*/ 	.byte	0x00, 0xf5, 0x21, 0x00


	//----- nvinfo : EIATTR_SPARSE_MMA_MASK
	.align		4
.L_57:
        /*0038*/ 	.byte	0x03, 0x50
        /*003a*/ 	.short	0x0000


	//----- nvinfo : EIATTR_MAXREG_COUNT
	.align		4
        /*003c*/ 	.byte	0x03, 0x1b
        /*003e*/ 	.short	0x00ff


	//----- nvinfo : EIATTR_MERCURY_ISA_VERSION
	.align		4
        /*0040*/ 	.byte	0x03, 0x5f
        /*0042*/ 	.short	0x0101


	//----- nvinfo : EIATTR_VRC_CTA_INIT_COUNT
	.align		4
        /*0044*/ 	.byte	0x02, 0x4a
	.zero		1
	.zero		1


	//----- nvinfo : EIATTR_EXIT_INSTR_OFFSETS
	.align		4
        /*0048*/ 	.byte	0x04, 0x1c
        /*004a*/ 	.short	(.L_59 - .L_58)


	//   ....[0]....
.L_58:
        /*004c*/ 	.word	0x00000070


	//   ....[1]....
        /*0050*/ 	.word	0x000000f0


	//----- nvinfo : EIATTR_CBANK_PARAM_SIZE
	.align		4
.L_59:
        /*0054*/ 	.byte	0x03, 0x19
        /*0056*/ 	.short	0x0010


	//----- nvinfo : EIATTR_PARAM_CBANK
	.align		4
        /*0058*/ 	.byte	0x04, 0x0a
        /*005a*/ 	.short	(.L_61 - .L_60)
	.align		4
.L_60:
        /*005c*/ 	.word	index@(.nv.constant0._Z11matrixScalePffi)
        /*0060*/ 	.short	0x0380
        /*0062*/ 	.short	0x0010


	//----- nvinfo : EIATTR_SW_WAR
	.align		4
.L_61:
        /*0064*/ 	.byte	0x04, 0x36
        /*0066*/ 	.short	(.L_63 - .L_62)
.L_62:
        /*0068*/ 	.word	0x00000008
.L_63:


//--------------------- .nv.info._Z9matrixAddPKfS0_Pfi --------------------------
	.section	.nv.info._Z9matrixAddPKfS0_Pfi,"",@"SHT_CUDA_INFO"
	.sectionflags	@""
	.align	4


	//----- nvinfo : EIATTR_CUDA_API_VERSION
	.align		4
        /*0000*/ 	.byte	0x04, 0x37
        /*0002*/ 	.short	(.L_65 - .L_64)
.L_64:
        /*0004*/ 	.word	0x00000082


	//----- nvinfo : EIATTR_KPARAM_INFO
	.align		4
.L_65:
        /*0008*/ 	.byte	0x04, 0x17
        /*000a*/ 	.short	(.L_67 - .L_66)
.L_66:
        /*000c*/ 	.word	0x00000000
        /*0010*/ 	.short	0x0003
        /*0012*/ 	.short	0x0018
        /*0014*/ 	.byte	0x00, 0xf0, 0x11, 0x00


	//----- nvinfo : EIATTR_KPARAM_INFO
	.align		4
.L_67:
        /*0018*/ 	.byte	0x04, 0x17
        /*001a*/ 	.short	(.L_69 - .L_68)
.L_68:
        /*001c*/ 	.word	0x00000000
        /*0020*/ 	.short	0x0002
        /*0022*/ 	.short	0x0010
        /*0024*/ 	.byte	0x00, 0xf5, 0x21, 0x00


	//----- nvinfo : EIATTR_KPARAM_INFO
	.align		4
.L_69:
        /*0028*/ 	.byte	0x04, 0x17
        /*002a*/ 	.short	(.L_71 - .L_70)
.L_70:
        /*002c*/ 	.word	0x00000000
        /*0030*/ 	.short	0x0001
        /*0032*/ 	.short	0x0008
        /*0034*/ 	.byte	0x00, 0xf5, 0x21, 0x00


	//----- nvinfo : EIATTR_KPARAM_INFO
	.align		4
.L_71:
        /*0038*/ 	.byte	0x04, 0x17
        /*003a*/ 	.short	(.L_73 - .L_72)
.L_72:
        /*003c*/ 	.word	0x00000000
        /*0040*/ 	.short	0x0000
        /*0042*/ 	.short	0x0000
        /*0044*/ 	.byte	0x00, 0xf5, 0x21, 0x00


	//----- nvinfo : EIATTR_SPARSE_MMA_MASK
	.align		4
.L_73:
        /*0048*/ 	.byte	0x03, 0x50
        /*004a*/ 	.short	0x0000


	//----- nvinfo : EIATTR_MAXREG_COUNT
	.align		4
        /*004c*/ 	.byte	0x03, 0x1b
        /*004e*/ 	.short	0x00ff


	//----- nvinfo : EIATTR_MERCURY_ISA_VERSION
	.align		4
        /*0050*/ 	.byte	0x03, 0x5f
        /*0052*/ 	.short	0x0101


	//----- nvinfo : EIATTR_VRC_CTA_INIT_COUNT
	.align		4
        /*0054*/ 	.byte	0x02, 0x4a
	.zero		1
	.zero		1


	//----- nvinfo : EIATTR_EXIT_INSTR_OFFSETS
	.align		4
        /*0058*/ 	.byte	0x04, 0x1c
        /*005a*/ 	.short	(.L_75 - .L_74)


	//   ....[0]....
.L_74:
        /*005c*/ 	.word	0x00000070


	//   ....[1]....
        /*0060*/ 	.word	0x00000130


	//----- nvinfo : EIATTR_CBANK_PARAM_SIZE
	.align		4
.L_75:
        /*0064*/ 	.byte	0x03, 0x19
        /*0066*/ 	.short	0x001c


	//----- nvinfo : EIATTR_PARAM_CBANK
	.align		4
        /*0068*/ 	.byte	0x04, 0x0a
        /*006a*/ 	.short	(.L_77 - .L_76)
	.align		4
.L_76:
        /*006c*/ 	.word	index@(.nv.constant0._Z9matrixAddPKfS0_Pfi)
        /*0070*/ 	.short	0x0380
        /*0072*/ 	.short	0x001c


	//----- nvinfo : EIATTR_SW_WAR
	.align		4
.L_77:
        /*0074*/ 	.byte	0x04, 0x36
        /*0076*/ 	.short	(.L_79 - .L_78)
.L_78:
        /*0078*/ 	.word	0x00000008
.L_79:


//--------------------- .nv.callgraph             --------------------------
	.section	.nv.callgraph,"",@"SHT_CUDA_CALLGRAPH"
	.align	4
	.sectionentsize	8
	.align		4
        /*0000*/ 	.word	0x00000000
	.align		4
        /*0004*/ 	.word	0xffffffff
	.align		4
        /*0008*/ 	.word	0x00000000
	.align		4
        /*000c*/ 	.word	0xfffffffe
	.align		4
        /*0010*/ 	.word	0x00000000
	.align		4
        /*0014*/ 	.word	0xfffffffd
	.align		4
        /*0018*/ 	.word	0x00000000
	.align		4
        /*001c*/ 	.word	0xfffffffc


//--------------------- .text._Z12matrixOffsetPffi --------------------------
	.section	.text._Z12matrixOffsetPffi,"ax",@progbits
	.align	128
        .global         _Z12matrixOffsetPffi
        .type           _Z12matrixOffsetPffi,@function
        .size           _Z12matrixOffsetPffi,(.L_x_4 - _Z12matrixOffsetPffi)
        .other          _Z12matrixOffsetPffi,@"STO_CUDA_ENTRY STV_DEFAULT"
_Z12matrixOffsetPffi:
.text._Z12matrixOffsetPffi:
[----:B------:R-:W-:Y:S01]  /*0000*/  LDC R1, c[0x0][0x37c] ;  /* 0x0000df00ff017b82 */ /* 0x000fe20000000800 */
[----:B------:R-:W0:Y:S07]  /*0010*/  S2R R0, SR_TID.X ;  /* 0x0000000000007919 */ /* 0x000e2e0000002100 */
[----:B------:R-:W0:Y:S01]  /*0020*/  S2UR UR4, SR_CTAID.X ;  /* 0x00000000000479c3 */ /* 0x000e220000002500 */
[----:B------:R-:W1:Y:S07]  /*0030*/  LDCU UR5, c[0x0][0x38c] ;  /* 0x00007180ff0577ac */ /* 0x000e6e0008000800 */
[----:B------:R-:W0:Y:S02]  /*0040*/  LDC R5, c[0x0][0x360] ;  /* 0x0000d800ff057b82 */ /* 0x000e240000000800 */
[----:B0-----:R-:W-:-:S05]  /*0050*/  IMAD R5, R5, UR4, R0 ;  /* 0x0000000405057c24 */ /* 0x001fca000f8e0200 */
[----:B-1----:R-:W-:-:S13]  /*0060*/  ISETP.GE.AND P0, PT, R5, UR5, PT ;  /* 0x0000000505007c0c */ /* 0x002fda000bf06270 */
[----:B------:R-:W-:Y:S05]  /*0070*/  @P0 EXIT ;  /* 0x000000000000094d */ /* 0x000fea0003800000 */
[----:B------:R-:W0:Y:S01]  /*0080*/  LDC.64 R2, c[0x0][0x380] ;  /* 0x0000e000ff027b82 */ /* 0x000e220000000a00 */
[----:B------:R-:W1:Y:S01]  /*0090*/  LDCU.64 UR4, c[0x0][0x358] ;  /* 0x00006b00ff0477ac */ /* 0x000e620008000a00 */
[----:B------:R-:W2:Y:S01]  /*00a0*/  LDCU UR6, c[0x0][0x388] ;  /* 0x00007100ff0677ac */ /* 0x000ea20008000800 */
[----:B0-----:R-:W-:-:S05]  /*00b0*/  IMAD.WIDE R2, R5, 0x4, R2 ;  /* 0x0000000405027825 */ /* 0x001fca00078e0202 */
[----:B-1----:R-:W2:Y:S02]  /*00c0*/  LDG.E R0, desc[UR4][R2.64] ;  /* 0x0000000402007981 */ /* 0x002ea4000c1e1900 */
[----:B--2---:R-:W-:-:S05]  /*00d0*/  FADD R5, R0, UR6 ;  /* 0x0000000600057e21 */ /* 0x004fca0008000000 */
[----:B------:R-:W-:Y:S01]  /*00e0*/  STG.E desc[UR4][R2.64], R5 ;  /* 0x0000000502007986 */ /* 0x000fe2000c101904 */
[----:B------:R-:W-:Y:S05]  /*00f0*/  EXIT ;  /* 0x000000000000794d */ /* 0x000fea0003800000 */
.L_x_0:
[----:B------:R-:W-:-:S00]  /*0100*/  BRA `(.L_x_0) ;  /* 0xfffffffc00fc7947 */ /* 0x000fc0000383ffff */
[----:B------:R-:W-:-:S00]  /*0110*/  NOP ;  /* 0x0000000000007918 */ /* 0x000fc00000000000 */
        /* <DEDUP_REMOVED lines=14> */
.L_x_4:


//--------------------- .text._Z12matrixSquarePfi --------------------------
	.section	.text._Z12matrixSquarePfi,"ax",@progbits
	.align	128
        .global         _Z12matrixSquarePfi
        .type           _Z12matrixSquarePfi,@function
        .size           _Z12matrixSquarePfi,(.L_x_5 - _Z12matrixSquarePfi)
        .other          _Z12matrixSquarePfi,@"STO_CUDA_ENTRY STV_DEFAULT"
_Z12matrixSquarePfi:
.text._Z12matrixSquarePfi:
        /* <DEDUP_REMOVED lines=10> */
[----:B0-----:R-:W-:-:S05]  /*00a0*/  IMAD.WIDE R2, R5, 0x4, R2 ;  /* 0x0000000405027825 */ /* 0x001fca00078e0202 */
[----:B-1----:R-:W2:Y:S02]  /*00b0*/  LDG.E R0, desc[UR4][R2.64] ;  /* 0x0000000402007981 */ /* 0x002ea4000c1e1900 */
[----:B--2---:R-:W-:-:S05]  /*00c0*/  FMUL R5, R0, R0 ;  /* 0x0000000000057220 */ /* 0x004fca0000400000 */
[----:B------:R-:W-:Y:S01]  /*00d0*/  STG.E desc[UR4][R2.64], R5 ;  /* 0x0000000502007986 */ /* 0x000fe2000c101904 */
[----:B------:R-:W-:Y:S05]  /*00e0*/  EXIT ;  /* 0x000000000000794d */ /* 0x000fea0003800000 */
.L_x_1:
        /* <DEDUP_REMOVED lines=9> */
.L_x_5:


//--------------------- .text._Z11matrixScalePffi --------------------------
	.section	.text._Z11matrixScalePffi,"ax",@progbits
	.align	128
        .global         _Z11matrixScalePffi
        .type           _Z11matrixScalePffi,@function
        .size           _Z11matrixScalePffi,(.L_x_6 - _Z11matrixScalePffi)
        .other          _Z11matrixScalePffi,@"STO_CUDA_ENTRY STV_DEFAULT"
_Z11matrixScalePffi:
.text._Z11matrixScalePffi:
        /* <DEDUP_REMOVED lines=13> */
[----:B--2---:R-:W-:-:S05]  /*00d0*/  FMUL R5, R0, UR6 ;  /* 0x0000000600057c20 */ /* 0x004fca0008400000 */
[----:B------:R-:W-:Y:S01]  /*00e0*/  STG.E desc[UR4][R2.64], R5 ;  /* 0x0000000502007986 */ /* 0x000fe2000c101904 */
[----:B------:R-:W-:Y:S05]  /*00f0*/  EXIT ;  /* 0x000000000000794d */ /* 0x000fea0003800000 */
.L_x_2:
        /* <DEDUP_REMOVED lines=16> */
.L_x_6:


//--------------------- .text._Z9matrixAddPKfS0_Pfi --------------------------
	.section	.text._Z9matrixAddPKfS0_Pfi,"ax",@progbits
	.align	128
        .global         _Z9matrixAddPKfS0_Pfi
        .type           _Z9matrixAddPKfS0_Pfi,@function
        .size           _Z9matrixAddPKfS0_Pfi,(.L_x_7 - _Z9matrixAddPKfS0_Pfi)
        .other          _Z9matrixAddPKfS0_Pfi,@"STO_CUDA_ENTRY STV_DEFAULT"
_Z9matrixAddPKfS0_Pfi:
.text._Z9matrixAddPKfS0_Pfi:
        /* <DEDUP_REMOVED lines=9> */
[----:B------:R-:W1:Y:S07]  /*0090*/  LDCU.64 UR4, c[0x0][0x358] ;  /* 0x00006b00ff0477ac */ /* 0x000e6e0008000a00 */
[----:B------:R-:W2:Y:S08]  /*00a0*/  LDC.64 R4, c[0x0][0x388] ;  /* 0x0000e200ff047b82 */ /* 0x000eb00000000a00 */
[----:B------:R-:W3:Y:S01]  /*00b0*/  LDC.64 R6, c[0x0][0x390] ;  /* 0x0000e400ff067b82 */ /* 0x000ee20000000a00 */
[----:B0-----:R-:W-:-:S06]  /*00c0*/  IMAD.WIDE R2, R9, 0x4, R2 ;  /* 0x0000000409027825 */ /* 0x001fcc00078e0202 */
[----:B-1----:R-:W4:Y:S01]  /*00d0*/  LDG.E R2, desc[UR4][R2.64] ;  /* 0x0000000402027981 */ /* 0x002f22000c1e1900 */
[----:B--2---:R-:W-:-:S06]  /*00e0*/  IMAD.WIDE R4, R9, 0x4, R4 ;  /* 0x0000000409047825 */ /* 0x004fcc00078e0204 */
[----:B------:R-:W4:Y:S01]  /*00f0*/  LDG.E R5, desc[UR4][R4.64] ;  /* 0x0000000404057981 */ /* 0x000f22000c1e1900 */
[----:B---3--:R-:W-:-:S04]  /*0100*/  IMAD.WIDE R6, R9, 0x4, R6 ;  /* 0x0000000409067825 */ /* 0x008fc800078e0206 */
[----:B----4-:R-:W-:-:S05]  /*0110*/  FADD R9, R2, R5 ;  /* 0x0000000502097221 */ /* 0x010fca0000000000 */
[----:B------:R-:W-:Y:S01]  /*0120*/  STG.E desc[UR4][R6.64], R9 ;  /* 0x0000000906007986 */ /* 0x000fe2000c101904 */
[----:B------:R-:W-:Y:S05]  /*0130*/  EXIT ;  /* 0x000000000000794d */ /* 0x000fea0003800000 */
.L_x_3:
        /* <DEDUP_REMOVED lines=12> */
.L_x_7:


//--------------------- .nv.shared.reserved.0     --------------------------
	.section	.nv.shared.reserved.0,"aw",@nobits
	.weak		__nv_reservedSMEM_offset_0_alias
	.size		__nv_reservedSMEM_offset_0_alias, 0, 64
	.other		__nv_reservedSMEM_offset_0_alias,@"STO_CUDA_RESERVED_SHARED STV_DEFAULT"
__nv_reservedSMEM_offset_0_alias:
	.zero		0
	.zero		64


//--------------------- .nv.constant0._Z12matrixOffsetPffi --------------------------
	.section	.nv.constant0._Z12matrixOffsetPffi,"a",@progbits
	.sectionflags	@""
	.align	4
.nv.constant0._Z12matrixOffsetPffi:
	.zero		912


//--------------------- .nv.constant0._Z12matrixSquarePfi --------------------------
	.section	.nv.constant0._Z12matrixSquarePfi,"a",@progbits
	.sectionflags	@""
	.align	4
.nv.constant0._Z12matrixSquarePfi:
	.zero		908


//--------------------- .nv.constant0._Z11matrixScalePffi --------------------------
	.section	.nv.constant0._Z11matrixScalePffi,"a",@progbits
	.sectionflags	@""
	.align	4
.nv.constant0._Z11matrixScalePffi:
	.zero		912


//--------------------- .nv.constant0._Z9matrixAddPKfS0_Pfi --------------------------
	.section	.nv.constant0._Z9matrixAddPKfS0_Pfi,"a",@progbits
	.sectionflags	@""
	.align	4
.nv.constant0._Z9matrixAddPKfS0_Pfi:
	.zero		924


//--------------------- SYMBOLS --------------------------

	.type		.nv.reservedSmem.offset0,@object
	.size		.nv.reservedSmem.offset0,0x4
